	.headerflags	@"EF_CUDA_TEXMODE_UNIFIED EF_CUDA_64BIT_ADDRESS EF_CUDA_SM86 EF_CUDA_VIRTUAL_SM(EF_CUDA_SM86)"
	.elftype	@"ET_EXEC"


//--------------------- .nv.info                  --------------------------
	.section	.nv.info,"",@"SHT_CUDA_INFO"
	.align	4


	//----- nvinfo : EIATTR_REGCOUNT
	.align		4
        /*0000*/ 	.byte	0x04, 0x2f
        /*0002*/ 	.short	(.L_3 - .L_2)
	.align		4
.L_2:
        /*0004*/ 	.word	index@(layer_norm_fwd_kernel)
        /*0008*/ 	.word	0x00000038


	//----- nvinfo : EIATTR_MAX_STACK_SIZE
	.align		4
.L_3:
        /*000c*/ 	.byte	0x04, 0x23
        /*000e*/ 	.short	(.L_5 - .L_4)
	.align		4
.L_4:
        /*0010*/ 	.word	index@(layer_norm_fwd_kernel)
        /*0014*/ 	.word	0x00000000


	//----- nvinfo : EIATTR_MIN_STACK_SIZE
	.align		4
.L_5:
        /*0018*/ 	.byte	0x04, 0x12
        /*001a*/ 	.short	(.L_7 - .L_6)
	.align		4
.L_6:
        /*001c*/ 	.word	index@(layer_norm_fwd_kernel)
        /*0020*/ 	.word	0x00000000


	//----- nvinfo : EIATTR_FRAME_SIZE
	.align		4
.L_7:
        /*0024*/ 	.byte	0x04, 0x11
        /*0026*/ 	.short	(.L_9 - .L_8)
	.align		4
.L_8:
        /*0028*/ 	.word	index@(layer_norm_fwd_kernel)
        /*002c*/ 	.word	0x00000000
.L_9:


//--------------------- .nv.info.layer_norm_fwd_kernel --------------------------
	.section	.nv.info.layer_norm_fwd_kernel,"",@"SHT_CUDA_INFO"
	.align	4


	//----- nvinfo : EIATTR_CUDA_API_VERSION
	.align		4
        /*0000*/ 	.byte	0x04, 0x37
        /*0002*/ 	.short	(.L_11 - .L_10)
.L_10:
        /*0004*/ 	.word	0x0000007b


	//----- nvinfo : EIATTR_SW2861232_WAR
	.align		4
.L_11:
        /*0008*/ 	.byte	0x01, 0x35
	.zero		2


	//----- nvinfo : EIATTR_PARAM_CBANK
	.align		4
        /*000c*/ 	.byte	0x04, 0x0a
        /*000e*/ 	.short	(.L_13 - .L_12)
	.align		4
.L_12:
        /*0010*/ 	.word	index@(.nv.constant0.layer_norm_fwd_kernel)
        /*0014*/ 	.short	0x0160
        /*0016*/ 	.short	0x0028


	//----- nvinfo : EIATTR_CBANK_PARAM_SIZE
	.align		4
.L_13:
        /*0018*/ 	.byte	0x03, 0x19
        /*001a*/ 	.short	0x0028


	//----- nvinfo : EIATTR_KPARAM_INFO
	.align		4
        /*001c*/ 	.byte	0x04, 0x17
        /*001e*/ 	.short	(.L_15 - .L_14)
.L_14:
        /*0020*/ 	.word	0x00000000
        /*0024*/ 	.short	0x0005
        /*0026*/ 	.short	0x0024
        /*0028*/ 	.byte	0x00, 0xf0, 0x11, 0x00


	//----- nvinfo : EIATTR_KPARAM_INFO
	.align		4
.L_15:
        /*002c*/ 	.byte	0x04, 0x17
        /*002e*/ 	.short	(.L_17 - .L_16)
.L_16:
        /*0030*/ 	.word	0x00000000
        /*0034*/ 	.short	0x0004
        /*0036*/ 	.short	0x0020
        /*0038*/ 	.byte	0x00, 0xf0, 0x11, 0x00


	//----- nvinfo : EIATTR_KPARAM_INFO
	.align		4
.L_17:
        /*003c*/ 	.byte	0x04, 0x17
        /*003e*/ 	.short	(.L_19 - .L_18)
.L_18:
        /*0040*/ 	.word	0x00000000
        /*0044*/ 	.short	0x0003
        /*0046*/ 	.short	0x0018
        /*0048*/ 	.byte	0x00, 0xf0, 0x21, 0x00


	//----- nvinfo : EIATTR_KPARAM_INFO
	.align		4
.L_19:
        /*004c*/ 	.byte	0x04, 0x17
        /*004e*/ 	.short	(.L_21 - .L_20)
.L_20:
        /*0050*/ 	.word	0x00000000
        /*0054*/ 	.short	0x0002
        /*0056*/ 	.short	0x0010
        /*0058*/ 	.byte	0x00, 0xf0, 0x21, 0x00


	//----- nvinfo : EIATTR_KPARAM_INFO
	.align		4
.L_21:
        /*005c*/ 	.byte	0x04, 0x17
        /*005e*/ 	.short	(.L_23 - .L_22)
.L_22:
        /*0060*/ 	.word	0x00000000
        /*0064*/ 	.short	0x0001
        /*0066*/ 	.short	0x0008
        /*0068*/ 	.byte	0x00, 0xf0, 0x21, 0x00


	//----- nvinfo : EIATTR_KPARAM_INFO
	.align		4
.L_23:
        /*006c*/ 	.byte	0x04, 0x17
        /*006e*/ 	.short	(.L_25 - .L_24)
.L_24:
        /*0070*/ 	.word	0x00000000
        /*0074*/ 	.short	0x0000
        /*0076*/ 	.short	0x0000
        /*0078*/ 	.byte	0x00, 0xf0, 0x21, 0x00


	//----- nvinfo : EIATTR_MAXREG_COUNT
	.align		4
.L_25:
        /*007c*/ 	.byte	0x03, 0x1b
        /*007e*/ 	.short	0x00ff


	//----- nvinfo : EIATTR_COOP_GROUP_MASK_REGIDS
	.align		4
        /*0080*/ 	.byte	0x04, 0x29
        /*0082*/ 	.short	(.L_27 - .L_26)


	//   ....[0]....
.L_26:
        /*0084*/ 	.word	0xffffffff


	//   ....[1]....
        /*0088*/ 	.word	0xffffffff


	//   ....[2]....
        /*008c*/ 	.word	0xffffffff


	//   ....[3]....
        /*0090*/ 	.word	0xffffffff


	//   ....[4]....
        /*0094*/ 	.word	0xffffffff


	//   ....[5]....
        /*0098*/ 	.word	0xffffffff


	//   ....[6]....
        /*009c*/ 	.word	0xffffffff


	//   ....[7]....
        /*00a0*/ 	.word	0xffffffff


	//   ....[8]....
        /*00a4*/ 	.word	0xffffffff


	//   ....[9]....
        /*00a8*/ 	.word	0xffffffff


	//   ....[10]....
        /*00ac*/ 	.word	0xffffffff


	//   ....[11]....
        /*00b0*/ 	.word	0xffffffff


	//   ....[12]....
        /*00b4*/ 	.word	0xffffffff


	//   ....[13]....
        /*00b8*/ 	.word	0xffffffff


	//   ....[14]....
        /*00bc*/ 	.word	0xffffffff


	//   ....[15]....
        /*00c0*/ 	.word	0xffffffff


	//----- nvinfo : EIATTR_COOP_GROUP_INSTR_OFFSETS
	.align		4
.L_27:
        /*00c4*/ 	.byte	0x04, 0x28
        /*00c6*/ 	.short	(.L_29 - .L_28)


	//   ....[0]....
.L_28:
        /*00c8*/ 	.word	0x000005c0


	//   ....[1]....
        /*00cc*/ 	.word	0x000006e0


	//   ....[2]....
        /*00d0*/ 	.word	0x00000710


	//   ....[3]....
        /*00d4*/ 	.word	0x000007b0


	//   ....[4]....
        /*00d8*/ 	.word	0x000007e0


	//   ....[5]....
        /*00dc*/ 	.word	0x000007f0


	//   ....[6]....
        /*00e0*/ 	.word	0x00000820


	//   ....[7]....
        /*00e4*/ 	.word	0x00000840


	//   ....[8]....
        /*00e8*/ 	.word	0x00000850


	//   ....[9]....
        /*00ec*/ 	.word	0x00000880


	//   ....[10]....
        /*00f0*/ 	.word	0x000008a0


	//   ....[11]....
        /*00f4*/ 	.word	0x00000910


	//   ....[12]....
        /*00f8*/ 	.word	0x00000db0


	//   ....[13]....
        /*00fc*/ 	.word	0x00000dd0


	//   ....[14]....
        /*0100*/ 	.word	0x00000df0


	//   ....[15]....
        /*0104*/ 	.word	0x00000e20


	//----- nvinfo : EIATTR_EXIT_INSTR_OFFSETS
	.align		4
.L_29:
        /*0108*/ 	.byte	0x04, 0x1c
        /*010a*/ 	.short	(.L_31 - .L_30)


	//   ....[0]....
.L_30:
        /*010c*/ 	.word	0x00001460


	//   ....[1]....
        /*0110*/ 	.word	0x00001480


	//----- nvinfo : EIATTR_MAX_THREADS
	.align		4
.L_31:
        /*0114*/ 	.byte	0x04, 0x05
        /*0116*/ 	.short	(.L_33 - .L_32)
.L_32:
        /*0118*/ 	.word	0x00000080
        /*011c*/ 	.word	0x00000001
        /*0120*/ 	.word	0x00000001
.L_33:


//--------------------- .nv.rel.action            --------------------------
	.section	.nv.rel.action,"",@"SHT_CUDA_RELOCINFO"
	.align	8
	.sectionentsize	8
        /*0000*/ 	.byte	0x73, 0x00, 0x00, 0x00, 0x00, 0x00, 0x00, 0x00, 0x00, 0x00, 0x00, 0x11, 0x25, 0x00, 0x05, 0x36


//--------------------- .nv.constant0.layer_norm_fwd_kernel --------------------------
	.section	.nv.constant0.layer_norm_fwd_kernel,"a",@progbits
	.align	4
.nv.constant0.layer_norm_fwd_kernel:
	.zero		392


//--------------------- .text.layer_norm_fwd_kernel --------------------------
	.section	.text.layer_norm_fwd_kernel,"ax",@progbits
	.sectionflags	@"SHF_BARRIERS=1"
	.sectioninfo	@"SHI_REGISTERS=56"
	.align	128
        .global         layer_norm_fwd_kernel
        .type           layer_norm_fwd_kernel,@function
        .size           layer_norm_fwd_kernel,(.L_x_1 - layer_norm_fwd_kernel)
        .other          layer_norm_fwd_kernel,@"STO_CUDA_ENTRY STV_DEFAULT"
layer_norm_fwd_kernel:
.text.layer_norm_fwd_kernel:
[----:B------:R-:W-:-:S02]  /*0000*/  MOV R1, c[0x0][0x28] ;  /* 0x00000a0000017a02 */ /* 0x000fc40000000f00 */
[----:B------:R-:W0:Y:S01]  /*0010*/  S2R R0, SR_TID.X ;  /* 0x0000000000007919 */ /* 0x000e220000002100 */
[----:B------:R-:W-:Y:S01]  /*0020*/  ULDC UR4, c[0x0][0x184] ;  /* 0x0000610000047ab9 */ /* 0x000fe20000000800 */
[----:B------:R-:W-:Y:S01]  /*0030*/  CS2R R16, SRZ ;  /* 0x0000000000107805 */ /* 0x000fe2000001ff00 */
[----:B------:R-:W-:Y:S01]  /*0040*/  USHF.R.S32.HI UR4, URZ, 0x1f, UR4 ;  /* 0x0000001f3f047899 */ /* 0x000fe20008011404 */
[----:B------:R-:W1:Y:S01]  /*0050*/  S2R R3, SR_CTAID.X ;  /* 0x0000000000037919 */ /* 0x000e620000002500 */
[----:B------:R-:W-:Y:S01]  /*0060*/  CS2R R18, SRZ ;  /* 0x0000000000127805 */ /* 0x000fe2000001ff00 */
[----:B------:R-:W-:Y:S01]  /*0070*/  ULDC.64 UR6, c[0x0][0x118] ;  /* 0x0000460000067ab9 */ /* 0x000fe20000000a00 */
[----:B0-----:R-:W-:Y:S02]  /*0080*/  SHF.R.U32.HI R2, RZ, 0x4, R0 ;  /* 0x00000004ff027819 */ /* 0x001fe40000011600 */
[----:B------:R-:W-:Y:S02]  /*0090*/  SHF.L.U32 R4, R0, 0x3, RZ ;  /* 0x0000000300047819 */ /* 0x000fe400000006ff */
[----:B-1----:R-:W-:-:S02]  /*00a0*/  SHF.L.U32 R3, R3, 0x5, RZ ;  /* 0x0000000503037819 */ /* 0x002fc400000006ff */
[----:B------:R-:W-:Y:S02]  /*00b0*/  SGXT.U32 R2, R2, 0x3 ;  /* 0x000000030202781a */ /* 0x000fe40000000000 */
[----:B------:R-:W-:Y:S02]  /*00c0*/  LOP3.LUT R32, R4, 0x78, RZ, 0xc0, !PT ;  /* 0x0000007804207812 */ /* 0x000fe400078ec0ff */
[----:B------:R-:W-:Y:S02]  /*00d0*/  LOP3.LUT R7, R3, R2, RZ, 0xfc, !PT ;  /* 0x0000000203077212 */ /* 0x000fe400078efcff */
[----:B------:R-:W-:Y:S01]  /*00e0*/  SHF.R.S32.HI R4, RZ, 0x1f, R3 ;  /* 0x0000001fff047819 */ /* 0x000fe20000011403 */
[----:B------:R-:W-:Y:S01]  /*00f0*/  IMAD.WIDE.U32 R32, R32, 0x2, RZ ;  /* 0x0000000220207825 */ /* 0x000fe200078e00ff */
[C---:B------:R-:W-:Y:S02]  /*0100*/  ISETP.GE.U32.AND P3, PT, R7.reuse, c[0x0][0x184], PT ;  /* 0x0000610007007a0c */ /* 0x040fe40003f66070 */
[----:B------:R-:W-:-:S02]  /*0110*/  ISETP.GT.U32.AND P0, PT, R7, -0x1, PT ;  /* 0xffffffff0700780c */ /* 0x000fc40003f04070 */
[C---:B------:R-:W-:Y:S02]  /*0120*/  SHF.L.U32 R5, R7.reuse, 0x8, RZ ;  /* 0x0000000807057819 */ /* 0x040fe400000006ff */
[C---:B------:R-:W-:Y:S02]  /*0130*/  ISETP.GE.AND.EX P3, PT, R4.reuse, UR4, PT, P3 ;  /* 0x0000000404007c0c */ /* 0x040fe4000bf66330 */
[----:B------:R-:W-:Y:S02]  /*0140*/  SHF.L.U64.HI R7, R7, 0x8, R4 ;  /* 0x0000000807077819 */ /* 0x000fe40000010204 */
[----:B------:R-:W-:Y:S02]  /*0150*/  LOP3.LUT R5, R5, R32, RZ, 0xfc, !PT ;  /* 0x0000002005057212 */ /* 0x000fe400078efcff */
[----:B------:R-:W-:Y:S02]  /*0160*/  ISETP.GT.AND.EX P3, PT, R4, -0x1, !P3, P0 ;  /* 0xffffffff0400780c */ /* 0x000fe40005f64300 */
[----:B------:R-:W-:-:S02]  /*0170*/  LOP3.LUT R6, R7, R33, RZ, 0xfc, !PT ;  /* 0x0000002107067212 */ /* 0x000fc400078efcff */
[----:B------:R-:W-:Y:S02]  /*0180*/  IADD3 R10, P0, R5, c[0x0][0x160], RZ ;  /* 0x00005800050a7a10 */ /* 0x000fe40007f1e0ff */
[----:B------:R-:W-:Y:S02]  /*0190*/  LOP3.LUT R9, R3, 0x8, R2, 0xfe, !PT ;  /* 0x0000000803097812 */ /* 0x000fe400078efe02 */
[----:B------:R-:W-:-:S05]  /*01a0*/  IADD3.X R11, R6, c[0x0][0x164], RZ, P0, !PT ;  /* 0x00005900060b7a10 */ /* 0x000fca00007fe4ff */
[----:B------:R0:W2:Y:S01]  /*01b0*/  @P3 LDG.E.128 R16, [R10.64] ;  /* 0x000000060a103981 */ /* 0x0000a2000c1e1d00 */
[C---:B------:R-:W-:Y:S01]  /*01c0*/  ISETP.GE.U32.AND P2, PT, R9.reuse, c[0x0][0x184], PT ;  /* 0x0000610009007a0c */ /* 0x040fe20003f46070 */
[----:B------:R-:W-:Y:S01]  /*01d0*/  CS2R R12, SRZ ;  /* 0x00000000000c7805 */ /* 0x000fe2000001ff00 */
[C---:B------:R-:W-:Y:S01]  /*01e0*/  ISETP.GT.U32.AND P0, PT, R9.reuse, -0x1, PT ;  /* 0xffffffff0900780c */ /* 0x040fe20003f04070 */
[----:B------:R-:W-:Y:S01]  /*01f0*/  CS2R R14, SRZ ;  /* 0x00000000000e7805 */ /* 0x000fe2000001ff00 */
[C---:B------:R-:W-:Y:S02]  /*0200*/  SHF.L.U32 R7, R9.reuse, 0x8, RZ ;  /* 0x0000000809077819 */ /* 0x040fe400000006ff */
[----:B------:R-:W-:Y:S02]  /*0210*/  ISETP.GE.AND.EX P2, PT, R4, UR4, PT, P2 ;  /* 0x0000000404007c0c */ /* 0x000fe4000bf46320 */
[----:B------:R-:W-:Y:S02]  /*0220*/  SHF.L.U64.HI R9, R9, 0x8, R4 ;  /* 0x0000000809097819 */ /* 0x000fe40000010204 */
[----:B------:R-:W-:-:S02]  /*0230*/  LOP3.LUT R7, R7, R32, RZ, 0xfc, !PT ;  /* 0x0000002007077212 */ /* 0x000fc400078efcff */
[----:B------:R-:W-:Y:S02]  /*0240*/  ISETP.GT.AND.EX P2, PT, R4, -0x1, !P2, P0 ;  /* 0xffffffff0400780c */ /* 0x000fe40005744300 */
[----:B------:R-:W-:Y:S02]  /*0250*/  LOP3.LUT R8, R9, R33, RZ, 0xfc, !PT ;  /* 0x0000002109087212 */ /* 0x000fe400078efcff */
[----:B------:R-:W-:-:S04]  /*0260*/  IADD3 R20, P0, R7, c[0x0][0x160], RZ ;  /* 0x0000580007147a10 */ /* 0x000fc80007f1e0ff */
[----:B------:R-:W-:Y:S02]  /*0270*/  IADD3.X R21, R8, c[0x0][0x164], RZ, P0, !PT ;  /* 0x0000590008157a10 */ /* 0x000fe400007fe4ff */
[----:B0-----:R-:W-:-:S03]  /*0280*/  LOP3.LUT R11, R3, 0x10, R2, 0xfe, !PT ;  /* 0x00000010030b7812 */ /* 0x001fc600078efe02 */
[----:B------:R0:W3:Y:S01]  /*0290*/  @P2 LDG.E.128 R12, [R20.64] ;  /* 0x00000006140c2981 */ /* 0x0000e2000c1e1d00 */
[C---:B------:R-:W-:Y:S01]  /*02a0*/  ISETP.GE.U32.AND P1, PT, R11.reuse, c[0x0][0x184], PT ;  /* 0x000061000b007a0c */ /* 0x040fe20003f26070 */
[----:B------:R-:W-:Y:S01]  /*02b0*/  CS2R R22, SRZ ;  /* 0x0000000000167805 */ /* 0x000fe2000001ff00 */
[C---:B------:R-:W-:Y:S02]  /*02c0*/  ISETP.GT.U32.AND P0, PT, R11.reuse, -0x1, PT ;  /* 0xffffffff0b00780c */ /* 0x040fe40003f04070 */
[C---:B------:R-:W-:Y:S02]  /*02d0*/  SHF.L.U32 R9, R11.reuse, 0x8, RZ ;  /* 0x000000080b097819 */ /* 0x040fe400000006ff */
[----:B------:R-:W-:Y:S02]  /*02e0*/  ISETP.GE.AND.EX P1, PT, R4, UR4, PT, P1 ;  /* 0x0000000404007c0c */ /* 0x000fe4000bf26310 */
[----:B------:R-:W-:Y:S01]  /*02f0*/  SHF.L.U64.HI R11, R11, 0x8, R4 ;  /* 0x000000080b0b7819 */ /* 0x000fe20000010204 */
[----:B0-----:R-:W-:Y:S01]  /*0300*/  CS2R R20, SRZ ;  /* 0x0000000000147805 */ /* 0x001fe2000001ff00 */
[----:B------:R-:W-:-:S02]  /*0310*/  LOP3.LUT R9, R9, R32, RZ, 0xfc, !PT ;  /* 0x0000002009097212 */ /* 0x000fc400078efcff */
[----:B------:R-:W-:Y:S02]  /*0320*/  ISETP.GT.AND.EX P1, PT, R4, -0x1, !P1, P0 ;  /* 0xffffffff0400780c */ /* 0x000fe40004f24300 */
[----:B------:R-:W-:Y:S02]  /*0330*/  LOP3.LUT R10, R11, R33, RZ, 0xfc, !PT ;  /* 0x000000210b0a7212 */ /* 0x000fe400078efcff */
[----:B------:R-:W-:-:S04]  /*0340*/  IADD3 R24, P0, R9, c[0x0][0x160], RZ ;  /* 0x0000580009187a10 */ /* 0x000fc80007f1e0ff */
[----:B------:R-:W-:-:S05]  /*0350*/  IADD3.X R25, R10, c[0x0][0x164], RZ, P0, !PT ;  /* 0x000059000a197a10 */ /* 0x000fca00007fe4ff */
[----:B------:R0:W4:Y:S01]  /*0360*/  @P1 LDG.E.128 R20, [R24.64] ;  /* 0x0000000618141981 */ /* 0x000122000c1e1d00 */
[----:B------:R-:W-:-:S04]  /*0370*/  LOP3.LUT R27, R3, 0x18, R2, 0xfe, !PT ;  /* 0x00000018031b7812 */ /* 0x000fc800078efe02 */
[C---:B------:R-:W-:Y:S02]  /*0380*/  ISETP.GE.U32.AND P0, PT, R27.reuse, c[0x0][0x184], PT ;  /* 0x000061001b007a0c */ /* 0x040fe40003f06070 */
[C---:B------:R-:W-:Y:S02]  /*0390*/  ISETP.GT.U32.AND P4, PT, R27.reuse, -0x1, PT ;  /* 0xffffffff1b00780c */ /* 0x040fe40003f84070 */
[C---:B------:R-:W-:Y:S01]  /*03a0*/  SHF.L.U32 R11, R27.reuse, 0x8, RZ ;  /* 0x000000081b0b7819 */ /* 0x040fe200000006ff */
[----:B0-----:R-:W-:Y:S01]  /*03b0*/  CS2R R24, SRZ ;  /* 0x0000000000187805 */ /* 0x001fe2000001ff00 */
[----:B------:R-:W-:Y:S02]  /*03c0*/  ISETP.GE.AND.EX P0, PT, R4, UR4, PT, P0 ;  /* 0x0000000404007c0c */ /* 0x000fe4000bf06300 */
[----:B------:R-:W-:Y:S02]  /*03d0*/  SHF.L.U64.HI R27, R27, 0x8, R4 ;  /* 0x000000081b1b7819 */ /* 0x000fe40000010204 */
[----:B------:R-:W-:-:S02]  /*03e0*/  LOP3.LUT R11, R11, R32, RZ, 0xfc, !PT ;  /* 0x000000200b0b7212 */ /* 0x000fc400078efcff */
[----:B------:R-:W-:Y:S02]  /*03f0*/  ISETP.GT.AND.EX P0, PT, R4, -0x1, !P0, P4 ;  /* 0xffffffff0400780c */ /* 0x000fe40004704340 */
[----:B------:R-:W-:Y:S02]  /*0400*/  LOP3.LUT R28, R27, R33, RZ, 0xfc, !PT ;  /* 0x000000211b1c7212 */ /* 0x000fe400078efcff */
[----:B------:R-:W-:Y:S01]  /*0410*/  IADD3 R36, P4, R11, c[0x0][0x160], RZ ;  /* 0x000058000b247a10 */ /* 0x000fe20007f9e0ff */
[----:B------:R-:W-:-:S03]  /*0420*/  CS2R R26, SRZ ;  /* 0x00000000001a7805 */ /* 0x000fc6000001ff00 */
[----:B------:R-:W-:-:S05]  /*0430*/  IADD3.X R37, R28, c[0x0][0x164], RZ, P4, !PT ;  /* 0x000059001c257a10 */ /* 0x000fca00027fe4ff */
[----:B------:R0:W5:Y:S01]  /*0440*/  @P0 LDG.E.128 R24, [R36.64] ;  /* 0x0000000624180981 */ /* 0x000162000c1e1d00 */
[----:B------:R-:W-:Y:S01]  /*0450*/  LOP3.LUT R3, R3, 0x1f, R0, 0xf8, !PT ;  /* 0x0000001f03037812 */ /* 0x000fe200078ef800 */
[--C-:B--2---:R-:W-:Y:S02]  /*0460*/  HADD2.F32 R29, -RZ, R16.reuse.H1_H1 ;  /* 0x30000010ff1d7230 */ /* 0x104fe40000004100 */
[----:B------:R-:W-:Y:S02]  /*0470*/  HADD2.F32 R30, -RZ, R16.H0_H0 ;  /* 0x20000010ff1e7230 */ /* 0x000fe40000004100 */
[----:B------:R-:W-:Y:S01]  /*0480*/  HADD2.F32 R16, -RZ, R17.H0_H0 ;  /* 0x20000011ff107230 */ /* 0x000fe20000004100 */
[----:B------:R-:W-:-:S04]  /*0490*/  FMUL R31, R29, R29 ;  /* 0x0000001d1d1f7220 */ /* 0x000fc80000400000 */
[----:B------:R-:W-:Y:S01]  /*04a0*/  FFMA R35, R30, R30, R31 ;  /* 0x0000001e1e237223 */ /* 0x000fe2000000001f */
[----:B------:R-:W-:Y:S02]  /*04b0*/  HADD2.F32 R31, -RZ, R17.H1_H1 ;  /* 0x30000011ff1f7230 */ /* 0x000fe40000004100 */
[--C-:B------:R-:W-:Y:S01]  /*04c0*/  HADD2.F32 R17, -RZ, R18.reuse.H0_H0 ;  /* 0x20000012ff117230 */ /* 0x100fe20000004100 */
[----:B------:R-:W-:Y:S01]  /*04d0*/  FFMA R34, R16, R16, R35 ;  /* 0x0000001010227223 */ /* 0x000fe20000000023 */
[----:B------:R-:W-:Y:S02]  /*04e0*/  HADD2.F32 R35, -RZ, R18.H1_H1 ;  /* 0x30000012ff237230 */ /* 0x000fe40000004100 */
[--C-:B------:R-:W-:Y:S01]  /*04f0*/  HADD2.F32 R18, -RZ, R19.reuse.H0_H0 ;  /* 0x20000013ff127230 */ /* 0x100fe20000004100 */
[----:B------:R-:W-:Y:S01]  /*0500*/  FFMA R34, R31, R31, R34 ;  /* 0x0000001f1f227223 */ /* 0x000fe20000000022 */
[----:B------:R-:W-:-:S03]  /*0510*/  HADD2.F32 R19, -RZ, R19.H1_H1 ;  /* 0x30000013ff137230 */ /* 0x000fc60000004100 */
[----:B------:R-:W-:-:S04]  /*0520*/  FFMA R34, R17, R17, R34 ;  /* 0x0000001111227223 */ /* 0x000fc80000000022 */
[----:B0-----:R-:W-:Y:S01]  /*0530*/  FFMA R37, R35, R35, R34 ;  /* 0x0000002323257223 */ /* 0x001fe20000000022 */
[--C-:B---3--:R-:W-:Y:S02]  /*0540*/  HADD2.F32 R34, -RZ, R12.reuse.H1_H1 ;  /* 0x3000000cff227230 */ /* 0x108fe40000004100 */
[----:B------:R-:W-:Y:S01]  /*0550*/  HADD2.F32 R12, -RZ, R12.H0_H0 ;  /* 0x2000000cff0c7230 */ /* 0x000fe20000004100 */
[----:B------:R-:W-:Y:S02]  /*0560*/  FFMA R36, R18, R18, R37 ;  /* 0x0000001212247223 */ /* 0x000fe40000000025 */
[----:B------:R-:W-:Y:S02]  /*0570*/  FMUL R37, R34, R34 ;  /* 0x0000002222257220 */ /* 0x000fe40000400000 */
[----:B------:R-:W-:Y:S01]  /*0580*/  FFMA R45, R19, R19, R36 ;  /* 0x00000013132d7223 */ /* 0x000fe20000000024 */
[--C-:B------:R-:W-:Y:S01]  /*0590*/  HADD2.F32 R36, -RZ, R13.reuse.H0_H0 ;  /* 0x2000000dff247230 */ /* 0x100fe20000004100 */
[----:B------:R-:W-:Y:S01]  /*05a0*/  FFMA R39, R12, R12, R37 ;  /* 0x0000000c0c277223 */ /* 0x000fe20000000025 */
[----:B------:R-:W-:-:S02]  /*05b0*/  HADD2.F32 R37, -RZ, R13.H1_H1 ;  /* 0x3000000dff257230 */ /* 0x000fc40000004100 */
[----:B------:R-:W0:Y:S01]  /*05c0*/  SHFL.BFLY PT, R42, R45, 0x8, 0x1f ;  /* 0x0d001f002d2a7f89 */ /* 0x000e2200000e0000 */
[----:B------:R-:W-:Y:S01]  /*05d0*/  FFMA R38, R36, R36, R39 ;  /* 0x0000002424267223 */ /* 0x000fe20000000027 */
[--C-:B------:R-:W-:Y:S02]  /*05e0*/  HADD2.F32 R13, -RZ, R14.reuse.H0_H0 ;  /* 0x2000000eff0d7230 */ /* 0x100fe40000004100 */
[----:B------:R-:W-:Y:S01]  /*05f0*/  HADD2.F32 R14, -RZ, R14.H1_H1 ;  /* 0x3000000eff0e7230 */ /* 0x000fe20000004100 */
[----:B------:R-:W-:-:S04]  /*0600*/  FFMA R38, R37, R37, R38 ;  /* 0x0000002525267223 */ /* 0x000fc80000000026 */
[----:B------:R-:W-:Y:S01]  /*0610*/  FFMA R39, R13, R13, R38 ;  /* 0x0000000d0d277223 */ /* 0x000fe20000000026 */
[----:B------:R-:W-:-:S03]  /*0620*/  HADD2.F32 R38, -RZ, R15.H0_H0 ;  /* 0x2000000fff267230 */ /* 0x000fc60000004100 */
[----:B------:R-:W-:Y:S01]  /*0630*/  FFMA R41, R14, R14, R39 ;  /* 0x0000000e0e297223 */ /* 0x000fe20000000027 */
[----:B------:R-:W-:Y:S02]  /*0640*/  HADD2.F32 R39, -RZ, R15.H1_H1 ;  /* 0x3000000fff277230 */ /* 0x000fe40000004100 */
[--C-:B----4-:R-:W-:Y:S01]  /*0650*/  HADD2.F32 R15, -RZ, R20.reuse.H1_H1 ;  /* 0x30000014ff0f7230 */ /* 0x110fe20000004100 */
[----:B------:R-:W-:Y:S01]  /*0660*/  FFMA R40, R38, R38, R41 ;  /* 0x0000002626287223 */ /* 0x000fe20000000029 */
[----:B------:R-:W-:-:S03]  /*0670*/  HADD2.F32 R20, -RZ, R20.H0_H0 ;  /* 0x20000014ff147230 */ /* 0x000fc60000004100 */
[----:B------:R-:W-:Y:S01]  /*0680*/  FMUL R41, R15, R15 ;  /* 0x0000000f0f297220 */ /* 0x000fe20000400000 */
[----:B------:R-:W-:Y:S01]  /*0690*/  FFMA R43, R39, R39, R40 ;  /* 0x00000027272b7223 */ /* 0x000fe20000000028 */
[--C-:B------:R-:W-:Y:S01]  /*06a0*/  HADD2.F32 R40, -RZ, R21.reuse.H0_H0 ;  /* 0x20000015ff287230 */ /* 0x100fe20000004100 */
[----:B0-----:R-:W-:Y:S01]  /*06b0*/  FADD R45, R45, R42 ;  /* 0x0000002a2d2d7221 */ /* 0x001fe20000000000 */
[----:B------:R-:W-:Y:S01]  /*06c0*/  FFMA R47, R20, R20, R41 ;  /* 0x00000014142f7223 */ /* 0x000fe20000000029 */
[----:B------:R-:W-:Y:S01]  /*06d0*/  HADD2.F32 R41, -RZ, R21.H1_H1 ;  /* 0x30000015ff297230 */ /* 0x000fe20000004100 */
[----:B------:R-:W0:Y:S01]  /*06e0*/  SHFL.BFLY PT, R46, R43, 0x8, 0x1f ;  /* 0x0d001f002b2e7f89 */ /* 0x000e2200000e0000 */
[--C-:B------:R-:W-:Y:S01]  /*06f0*/  HADD2.F32 R21, -RZ, R22.reuse.H0_H0 ;  /* 0x20000016ff157230 */ /* 0x100fe20000004100 */
[----:B------:R-:W-:Y:S02]  /*0700*/  FFMA R42, R40, R40, R47 ;  /* 0x00000028282a7223 */ /* 0x000fe4000000002f */
[----:B------:R-:W1:Y:S02]  /*0710*/  SHFL.BFLY PT, R48, R45, 0x4, 0x1f ;  /* 0x0c801f002d307f89 */ /* 0x000e6400000e0000 */
[----:B------:R-:W-:Y:S01]  /*0720*/  FFMA R44, R41, R41, R42 ;  /* 0x00000029292c7223 */ /* 0x000fe2000000002a */
[----:B------:R-:W-:-:S02]  /*0730*/  HADD2.F32 R42, -RZ, R22.H1_H1 ;  /* 0x30000016ff2a7230 */ /* 0x000fc40000004100 */
[--C-:B------:R-:W-:Y:S01]  /*0740*/  HADD2.F32 R22, -RZ, R23.reuse.H0_H0 ;  /* 0x20000017ff167230 */ /* 0x100fe20000004100 */
[----:B------:R-:W-:Y:S01]  /*0750*/  FFMA R47, R21, R21, R44 ;  /* 0x00000015152f7223 */ /* 0x000fe2000000002c */
[----:B------:R-:W-:-:S03]  /*0760*/  HADD2.F32 R44, -RZ, R23.H1_H1 ;  /* 0x30000017ff2c7230 */ /* 0x000fc60000004100 */
[----:B------:R-:W-:-:S04]  /*0770*/  FFMA R47, R42, R42, R47 ;  /* 0x0000002a2a2f7223 */ /* 0x000fc8000000002f */
[----:B------:R-:W-:-:S04]  /*0780*/  FFMA R47, R22, R22, R47 ;  /* 0x00000016162f7223 */ /* 0x000fc8000000002f */
[----:B------:R-:W-:Y:S01]  /*0790*/  FFMA R47, R44, R44, R47 ;  /* 0x0000002c2c2f7223 */ /* 0x000fe2000000002f */
[----:B0-----:R-:W-:-:S04]  /*07a0*/  FADD R49, R43, R46 ;  /* 0x0000002e2b317221 */ /* 0x001fc80000000000 */
[----:B------:R-:W0:Y:S01]  /*07b0*/  SHFL.BFLY PT, R52, R47, 0x8, 0x1f ;  /* 0x0d001f002f347f89 */ /* 0x000e2200000e0000 */
[----:B-1----:R-:W-:Y:S01]  /*07c0*/  FADD R48, R45, R48 ;  /* 0x000000302d307221 */ /* 0x002fe20000000000 */
[----:B------:R-:W-:Y:S02]  /*07d0*/  MOV R45, 0x3c000000 ;  /* 0x3c000000002d7802 */ /* 0x000fe40000000f00 */
[----:B------:R-:W1:Y:S04]  /*07e0*/  SHFL.BFLY PT, R46, R49, 0x4, 0x1f ;  /* 0x0c801f00312e7f89 */ /* 0x000e6800000e0000 */
[----:B------:R-:W2:Y:S01]  /*07f0*/  SHFL.BFLY PT, R23, R48, 0x2, 0x1f ;  /* 0x0c401f0030177f89 */ /* 0x000ea200000e0000 */
[----:B0-----:R-:W-:Y:S01]  /*0800*/  FADD R51, R47, R52 ;  /* 0x000000342f337221 */ /* 0x001fe20000000000 */
[----:B-1----:R-:W-:-:S04]  /*0810*/  FADD R50, R49, R46 ;  /* 0x0000002e31327221 */ /* 0x002fc80000000000 */
[----:B------:R-:W0:Y:S01]  /*0820*/  SHFL.BFLY PT, R52, R51, 0x4, 0x1f ;  /* 0x0c801f0033347f89 */ /* 0x000e2200000e0000 */
[----:B--2---:R-:W-:-:S03]  /*0830*/  FADD R43, R48, R23 ;  /* 0x00000017302b7221 */ /* 0x004fc60000000000 */
[----:B------:R-:W1:Y:S04]  /*0840*/  SHFL.BFLY PT, R23, R50, 0x2, 0x1f ;  /* 0x0c401f0032177f89 */ /* 0x000e6800000e0000 */
[----:B------:R-:W2:Y:S01]  /*0850*/  SHFL.BFLY PT, R46, R43, 0x1, 0x1f ;  /* 0x0c201f002b2e7f89 */ /* 0x000ea200000e0000 */
[----:B0-----:R-:W-:Y:S01]  /*0860*/  FADD R53, R51, R52 ;  /* 0x0000003433357221 */ /* 0x001fe20000000000 */
[----:B-1----:R-:W-:-:S04]  /*0870*/  FADD R23, R50, R23 ;  /* 0x0000001732177221 */ /* 0x002fc80000000000 */
[----:B------:R-:W0:Y:S01]  /*0880*/  SHFL.BFLY PT, R48, R53, 0x2, 0x1f ;  /* 0x0c401f0035307f89 */ /* 0x000e2200000e0000 */
[----:B--2---:R-:W-:-:S03]  /*0890*/  FADD R46, R43, R46 ;  /* 0x0000002e2b2e7221 */ /* 0x004fc60000000000 */
[----:B------:R-:W1:Y:S01]  /*08a0*/  SHFL.BFLY PT, R52, R23, 0x1, 0x1f ;  /* 0x0c201f0017347f89 */ /* 0x000e6200000e0000 */
[----:B------:R-:W-:Y:S01]  /*08b0*/  MOV R43, 0x3e800000 ;  /* 0x3e800000002b7802 */ /* 0x000fe20000000f00 */
[----:B------:R-:W-:-:S04]  /*08c0*/  FFMA R49, R46, R45, c[0x0][0x180] ;  /* 0x000060002e317623 */ /* 0x000fc8000000002d */
[----:B------:R-:W2:Y:S01]  /*08d0*/  MUFU.SQRT R51, R49 ;  /* 0x0000003100337308 */ /* 0x000ea20000002000 */
[----:B0-----:R-:W-:Y:S01]  /*08e0*/  FADD R48, R53, R48 ;  /* 0x0000003035307221 */ /* 0x001fe20000000000 */
[----:B--2---:R-:W-:Y:S01]  /*08f0*/  FSETP.GT.AND P6, PT, R51, 8.50705917302346158658e+37, PT ;  /* 0x7e8000003300780b */ /* 0x004fe20003fc4000 */
[----:B-1----:R-:W-:-:S03]  /*0900*/  FADD R52, R23, R52 ;  /* 0x0000003417347221 */ /* 0x002fc60000000000 */
[----:B------:R-:W0:Y:S01]  /*0910*/  SHFL.BFLY PT, R47, R48, 0x1, 0x1f ;  /* 0x0c201f00302f7f89 */ /* 0x000e2200000e0000 */
[----:B------:R-:W-:Y:S01]  /*0920*/  FSETP.GEU.AND P5, PT, R51, 1.175494350822287508e-38, PT ;  /* 0x008000003300780b */ /* 0x000fe20003fae000 */
[----:B------:R-:W-:-:S04]  /*0930*/  FFMA R52, R52, R45, c[0x0][0x180] ;  /* 0x0000600034347623 */ /* 0x000fc8000000002d */
[----:B------:R-:W1:Y:S03]  /*0940*/  MUFU.SQRT R46, R52 ;  /* 0x00000034002e7308 */ /* 0x000e660000002000 */
[----:B------:R-:W-:-:S05]  /*0950*/  @P6 FMUL R51, R51, 0.25 ;  /* 0x3e80000033336820 */ /* 0x000fca0000400000 */
[----:B------:R-:W-:-:S06]  /*0960*/  @!P5 FMUL R51, R51, 16777216 ;  /* 0x4b8000003333d820 */ /* 0x000fcc0000400000 */
[----:B------:R-:W2:Y:S01]  /*0970*/  MUFU.RCP R51, R51 ;  /* 0x0000003300337308 */ /* 0x000ea20000001000 */
[----:B-1----:R-:W-:Y:S01]  /*0980*/  FSETP.GT.AND P4, PT, R46, 8.50705917302346158658e+37, PT ;  /* 0x7e8000002e00780b */ /* 0x002fe20003f84000 */
[----:B0-----:R-:W-:Y:S01]  /*0990*/  FADD R50, R48, R47 ;  /* 0x0000002f30327221 */ /* 0x001fe20000000000 */
[C---:B------:R-:W-:Y:S02]  /*09a0*/  FSEL R47, R43.reuse, 1, P6 ;  /* 0x3f8000002b2f7808 */ /* 0x040fe40003000000 */
[----:B------:R-:W-:Y:S01]  /*09b0*/  FSETP.GEU.AND P6, PT, R46, 1.175494350822287508e-38, PT ;  /* 0x008000002e00780b */ /* 0x000fe20003fce000 */
[----:B------:R-:W-:Y:S01]  /*09c0*/  FFMA R50, R50, R45, c[0x0][0x180] ;  /* 0x0000600032327623 */ /* 0x000fe2000000002d */
[----:B------:R-:W-:Y:S01]  /*09d0*/  FSEL R49, R43, 1, P4 ;  /* 0x3f8000002b317808 */ /* 0x000fe20002000000 */
[----:B------:R-:W-:Y:S02]  /*09e0*/  @!P5 FMUL R47, R47, 16777216 ;  /* 0x4b8000002f2fd820 */ /* 0x000fe40000400000 */
[----:B------:R-:W0:Y:S04]  /*09f0*/  MUFU.SQRT R23, R50 ;  /* 0x0000003200177308 */ /* 0x000e280000002000 */
[----:B------:R-:W-:Y:S01]  /*0a00*/  @P4 FMUL R46, R46, 0.25 ;  /* 0x3e8000002e2e4820 */ /* 0x000fe20000400000 */
[----:B--2---:R-:W-:-:S03]  /*0a10*/  FMUL R48, R51, R47 ;  /* 0x0000002f33307220 */ /* 0x004fc60000400000 */
[----:B------:R-:W-:Y:S01]  /*0a20*/  @!P6 FMUL R46, R46, 16777216 ;  /* 0x4b8000002e2ee820 */ /* 0x000fe20000400000 */
[----:B------:R-:W-:Y:S01]  /*0a30*/  @!P6 FMUL R49, R49, 16777216 ;  /* 0x4b8000003131e820 */ /* 0x000fe20000400000 */
[----:B------:R1:W-:Y:S01]  /*0a40*/  STS [R2.X4], R48 ;  /* 0x0000003002007388 */ /* 0x0003e20000004800 */
[-C--:B------:R-:W-:Y:S01]  /*0a50*/  FMUL R29, R29, R48.reuse ;  /* 0x000000301d1d7220 */ /* 0x080fe20000400000 */
[-C--:B------:R-:W-:Y:S01]  /*0a60*/  FMUL R30, R30, R48.reuse ;  /* 0x000000301e1e7220 */ /* 0x080fe20000400000 */
[-C--:B------:R-:W-:Y:S01]  /*0a70*/  FMUL R31, R31, R48.reuse ;  /* 0x000000301f1f7220 */ /* 0x080fe20000400000 */
[----:B------:R-:W2:Y:S01]  /*0a80*/  MUFU.RCP R46, R46 ;  /* 0x0000002e002e7308 */ /* 0x000ea20000001000 */
[-C--:B------:R-:W-:Y:S01]  /*0a90*/  FMUL R16, R16, R48.reuse ;  /* 0x0000003010107220 */ /* 0x080fe20000400000 */
[----:B0-----:R-:W-:Y:S01]  /*0aa0*/  FSETP.GT.AND P4, PT, R23, 8.50705917302346158658e+37, PT ;  /* 0x7e8000001700780b */ /* 0x001fe20003f84000 */
[-C--:B------:R-:W-:Y:S01]  /*0ab0*/  FMUL R35, R35, R48.reuse ;  /* 0x0000003023237220 */ /* 0x080fe20000400000 */
[----:B------:R-:W-:Y:S01]  /*0ac0*/  FSETP.GEU.AND P5, PT, R23, 1.175494350822287508e-38, PT ;  /* 0x008000001700780b */ /* 0x000fe20003fae000 */
[-C--:B------:R-:W-:Y:S01]  /*0ad0*/  FMUL R17, R17, R48.reuse ;  /* 0x0000003011117220 */ /* 0x080fe20000400000 */
[-C--:B------:R-:W-:Y:S01]  /*0ae0*/  FMUL R19, R19, R48.reuse ;  /* 0x0000003013137220 */ /* 0x080fe20000400000 */
[----:B------:R-:W-:Y:S01]  /*0af0*/  FMUL R18, R18, R48 ;  /* 0x0000003012127220 */ /* 0x000fe20000400000 */
[----:B------:R-:W-:-:S04]  /*0b00*/  ISETP.GE.U32.AND P6, PT, R3, c[0x0][0x184], PT ;  /* 0x0000610003007a0c */ /* 0x000fc80003fc6070 */
[----:B------:R-:W-:-:S03]  /*0b10*/  ISETP.GE.AND.EX P6, PT, R4, UR4, PT, P6 ;  /* 0x0000000404007c0c */ /* 0x000fc6000bfc6360 */
[----:B------:R-:W-:Y:S01]  /*0b20*/  @P4 FMUL R23, R23, 0.25 ;  /* 0x3e80000017174820 */ /* 0x000fe20000400000 */
[----:B--2---:R-:W-:Y:S01]  /*0b30*/  FMUL R49, R46, R49 ;  /* 0x000000312e317220 */ /* 0x004fe20000400000 */
[--C-:B-----5:R-:W-:Y:S02]  /*0b40*/  HADD2.F32 R46, -RZ, R24.reuse.H1_H1 ;  /* 0x30000018ff2e7230 */ /* 0x120fe40000004100 */
[----:B------:R-:W-:Y:S01]  /*0b50*/  @!P5 FMUL R23, R23, 16777216 ;  /* 0x4b8000001717d820 */ /* 0x000fe20000400000 */
[----:B------:R-:W-:Y:S01]  /*0b60*/  HADD2.F32 R24, -RZ, R24.H0_H0 ;  /* 0x20000018ff187230 */ /* 0x000fe20000004100 */
[-C--:B-1----:R-:W-:Y:S01]  /*0b70*/  FMUL R48, R12, R49.reuse ;  /* 0x000000310c307220 */ /* 0x082fe20000400000 */
[----:B------:R-:W-:Y:S01]  /*0b80*/  FMUL R47, R46, R46 ;  /* 0x0000002e2e2f7220 */ /* 0x000fe20000400000 */
[----:B------:R-:W-:Y:S01]  /*0b90*/  FSEL R12, R43, 1, P4 ;  /* 0x3f8000002b0c7808 */ /* 0x000fe20002000000 */
[----:B------:R0:W-:Y:S01]  /*0ba0*/  STS [R2.X4+0x20], R49 ;  /* 0x0000203102007388 */ /* 0x0001e20000004800 */
[----:B------:R-:W1:Y:S01]  /*0bb0*/  MUFU.RCP R23, R23 ;  /* 0x0000001700177308 */ /* 0x000e620000001000 */
[----:B------:R-:W-:Y:S01]  /*0bc0*/  FFMA R50, R24, R24, R47 ;  /* 0x0000001818327223 */ /* 0x000fe2000000002f */
[--C-:B------:R-:W-:Y:S01]  /*0bd0*/  HADD2.F32 R47, -RZ, R25.reuse.H0_H0 ;  /* 0x20000019ff2f7230 */ /* 0x100fe20000004100 */
[-C--:B------:R-:W-:Y:S01]  /*0be0*/  FMUL R34, R34, R49.reuse ;  /* 0x0000003122227220 */ /* 0x080fe20000400000 */
[----:B------:R-:W-:Y:S01]  /*0bf0*/  HADD2.F32 R25, -RZ, R25.H1_H1 ;  /* 0x30000019ff197230 */ /* 0x000fe20000004100 */
[-C--:B------:R-:W-:Y:S01]  /*0c00*/  FMUL R37, R37, R49.reuse ;  /* 0x0000003125257220 */ /* 0x080fe20000400000 */
[----:B------:R-:W-:Y:S01]  /*0c10*/  FMUL R36, R36, R49 ;  /* 0x0000003124247220 */ /* 0x000fe20000400000 */
[----:B------:R-:W-:Y:S01]  /*0c20*/  FFMA R50, R47, R47, R50 ;  /* 0x0000002f2f327223 */ /* 0x000fe20000000032 */
[-C--:B------:R-:W-:Y:S01]  /*0c30*/  FMUL R51, R14, R49.reuse ;  /* 0x000000310e337220 */ /* 0x080fe20000400000 */
[-C--:B------:R-:W-:Y:S01]  /*0c40*/  FMUL R52, R13, R49.reuse ;  /* 0x000000310d347220 */ /* 0x080fe20000400000 */
[-C--:B------:R-:W-:Y:S01]  /*0c50*/  FMUL R39, R39, R49.reuse ;  /* 0x0000003127277220 */ /* 0x080fe20000400000 */
[----:B------:R-:W-:Y:S01]  /*0c60*/  FMUL R38, R38, R49 ;  /* 0x0000003126267220 */ /* 0x000fe20000400000 */
[--C-:B0-----:R-:W-:Y:S01]  /*0c70*/  HADD2.F32 R49, -RZ, R26.reuse.H0_H0 ;  /* 0x2000001aff317230 */ /* 0x101fe20000004100 */
[----:B------:R-:W-:Y:S01]  /*0c80*/  FFMA R50, R25, R25, R50 ;  /* 0x0000001919327223 */ /* 0x000fe20000000032 */
[----:B------:R-:W-:Y:S01]  /*0c90*/  @!P5 FMUL R12, R12, 16777216 ;  /* 0x4b8000000c0cd820 */ /* 0x000fe20000400000 */
[----:B------:R-:W-:-:S02]  /*0ca0*/  HADD2.F32 R26, -RZ, R26.H1_H1 ;  /* 0x3000001aff1a7230 */ /* 0x000fc40000004100 */
[----:B------:R-:W-:Y:S01]  /*0cb0*/  FFMA R53, R49, R49, R50 ;  /* 0x0000003131357223 */ /* 0x000fe20000000032 */
[----:B-1----:R-:W-:Y:S01]  /*0cc0*/  FMUL R13, R23, R12 ;  /* 0x0000000c170d7220 */ /* 0x002fe20000400000 */
[--C-:B------:R-:W-:Y:S02]  /*0cd0*/  HADD2.F32 R23, -RZ, R27.reuse.H0_H0 ;  /* 0x2000001bff177230 */ /* 0x100fe40000004100 */
[----:B------:R-:W-:Y:S01]  /*0ce0*/  FFMA R12, R26, R26, R53 ;  /* 0x0000001a1a0c7223 */ /* 0x000fe20000000035 */
[----:B------:R-:W-:Y:S01]  /*0cf0*/  HADD2.F32 R27, -RZ, R27.H1_H1 ;  /* 0x3000001bff1b7230 */ /* 0x000fe20000004100 */
[----:B------:R-:W-:Y:S01]  /*0d00*/  FMUL R50, R15, R13 ;  /* 0x0000000d0f327220 */ /* 0x000fe20000400000 */
[----:B------:R-:W-:Y:S01]  /*0d10*/  STS [R2.X4+0x40], R13 ;  /* 0x0000400d02007388 */ /* 0x000fe20000004800 */
[----:B------:R-:W-:Y:S01]  /*0d20*/  FFMA R12, R23, R23, R12 ;  /* 0x00000017170c7223 */ /* 0x000fe2000000000c */
[-C--:B------:R-:W-:Y:S01]  /*0d30*/  FMUL R20, R20, R13.reuse ;  /* 0x0000000d14147220 */ /* 0x080fe20000400000 */
[-C--:B------:R-:W-:Y:S01]  /*0d40*/  FMUL R41, R41, R13.reuse ;  /* 0x0000000d29297220 */ /* 0x080fe20000400000 */
[----:B------:R-:W-:Y:S01]  /*0d50*/  FMUL R40, R40, R13 ;  /* 0x0000000d28287220 */ /* 0x000fe20000400000 */
[----:B------:R-:W-:Y:S01]  /*0d60*/  FFMA R12, R27, R27, R12 ;  /* 0x0000001b1b0c7223 */ /* 0x000fe2000000000c */
[-C--:B------:R-:W-:Y:S01]  /*0d70*/  FMUL R42, R42, R13.reuse ;  /* 0x0000000d2a2a7220 */ /* 0x080fe20000400000 */
[-C--:B------:R-:W-:Y:S01]  /*0d80*/  FMUL R21, R21, R13.reuse ;  /* 0x0000000d15157220 */ /* 0x080fe20000400000 */
[-C--:B------:R-:W-:Y:S01]  /*0d90*/  FMUL R44, R44, R13.reuse ;  /* 0x0000000d2c2c7220 */ /* 0x080fe20000400000 */
[----:B------:R-:W-:Y:S01]  /*0da0*/  FMUL R22, R22, R13 ;  /* 0x0000000d16167220 */ /* 0x000fe20000400000 */
[----:B------:R-:W0:Y:S02]  /*0db0*/  SHFL.BFLY PT, R15, R12, 0x8, 0x1f ;  /* 0x0d001f000c0f7f89 */ /* 0x000e2400000e0000 */
[----:B0-----:R-:W-:-:S05]  /*0dc0*/  FADD R15, R12, R15 ;  /* 0x0000000f0c0f7221 */ /* 0x001fca0000000000 */
[----:B------:R-:W0:Y:S02]  /*0dd0*/  SHFL.BFLY PT, R14, R15, 0x4, 0x1f ;  /* 0x0c801f000f0e7f89 */ /* 0x000e2400000e0000 */
[----:B0-----:R-:W-:-:S05]  /*0de0*/  FADD R14, R15, R14 ;  /* 0x0000000e0f0e7221 */ /* 0x001fca0000000000 */
[----:B------:R-:W0:Y:S02]  /*0df0*/  SHFL.BFLY PT, R13, R14, 0x2, 0x1f ;  /* 0x0c401f000e0d7f89 */ /* 0x000e2400000e0000 */
[----:B0-----:R-:W-:Y:S01]  /*0e00*/  FADD R13, R14, R13 ;  /* 0x0000000d0e0d7221 */ /* 0x001fe20000000000 */
[----:B------:R-:W-:-:S04]  /*0e10*/  LOP3.LUT R14, R0, 0x1f, RZ, 0xc0, !PT ;  /* 0x0000001f000e7812 */ /* 0x000fc800078ec0ff */
[----:B------:R-:W0:Y:S02]  /*0e20*/  SHFL.BFLY PT, R53, R13, 0x1, 0x1f ;  /* 0x0c201f000d357f89 */ /* 0x000e2400000e0000 */
[----:B0-----:R-:W-:-:S04]  /*0e30*/  FADD R53, R13, R53 ;  /* 0x000000350d357221 */ /* 0x001fc80000000000 */
[----:B------:R-:W-:-:S04]  /*0e40*/  FFMA R53, R53, R45, c[0x0][0x180] ;  /* 0x0000600035357623 */ /* 0x000fc8000000002d */
[----:B------:R-:W0:Y:S02]  /*0e50*/  MUFU.SQRT R45, R53 ;  /* 0x00000035002d7308 */ /* 0x000e240000002000 */
[C---:B0-----:R-:W-:Y:S02]  /*0e60*/  FSETP.GT.AND P4, PT, R45.reuse, 8.50705917302346158658e+37, PT ;  /* 0x7e8000002d00780b */ /* 0x041fe40003f84000 */
[----:B------:R-:W-:Y:S02]  /*0e70*/  FSETP.GEU.AND P5, PT, R45, 1.175494350822287508e-38, PT ;  /* 0x008000002d00780b */ /* 0x000fe40003fae000 */
[----:B------:R-:W-:-:S09]  /*0e80*/  FSEL R12, R43, 1, P4 ;  /* 0x3f8000002b0c7808 */ /* 0x000fd20002000000 */
[----:B------:R-:W-:Y:S01]  /*0e90*/  @P4 FMUL R45, R45, 0.25 ;  /* 0x3e8000002d2d4820 */ /* 0x000fe20000400000 */
[----:B------:R-:W-:Y:S01]  /*0ea0*/  LOP3.LUT P4, RZ, R0, 0x60, RZ, 0xc0, !PT ;  /* 0x0000006000ff7812 */ /* 0x000fe2000788c0ff */
[----:B------:R-:W-:Y:S02]  /*0eb0*/  @!P5 FMUL R12, R12, 16777216 ;  /* 0x4b8000000c0cd820 */ /* 0x000fe40000400000 */
[----:B------:R-:W-:Y:S01]  /*0ec0*/  @!P5 FMUL R45, R45, 16777216 ;  /* 0x4b8000002d2dd820 */ /* 0x000fe20000400000 */
[----:B------:R-:W-:-:S04]  /*0ed0*/  ISETP.GT.U32.AND P5, PT, R3, -0x1, PT ;  /* 0xffffffff0300780c */ /* 0x000fc80003fa4070 */
[----:B------:R-:W-:Y:S01]  /*0ee0*/  ISETP.GT.AND.EX P5, PT, R4, -0x1, !P6, P5 ;  /* 0xffffffff0400780c */ /* 0x000fe200077a4350 */
[----:B------:R-:W0:Y:S03]  /*0ef0*/  MUFU.RCP R45, R45 ;  /* 0x0000002d002d7308 */ /* 0x000e260000001000 */
[----:B------:R-:W-:Y:S01]  /*0f00*/  PLOP3.LUT P4, PT, P4, P5, PT, 0x8, 0x0 ;  /* 0x000000000000781c */ /* 0x000fe2000278a170 */
[----:B0-----:R-:W-:-:S05]  /*0f10*/  FMUL R43, R45, R12 ;  /* 0x0000000c2d2b7220 */ /* 0x001fca0000400000 */
[----:B------:R-:W-:Y:S04]  /*0f20*/  STS [R2.X4+0x60], R43 ;  /* 0x0000602b02007388 */ /* 0x000fe80000004800 */
[----:B------:R-:W-:Y:S06]  /*0f30*/  BAR.SYNC 0x0 ;  /* 0x0000000000007b1d */ /* 0x000fec0000000000 */
[----:B------:R-:W0:Y:S01]  /*0f40*/  LDS R53, [R14.X4] ;  /* 0x000000000e357984 */ /* 0x000e220000004800 */
[----:B------:R-:W-:-:S04]  /*0f50*/  LEA R2, P5, R3, c[0x0][0x178], 0x2 ;  /* 0x00005e0003027a11 */ /* 0x000fc800078a10ff */
[----:B------:R-:W-:Y:S02]  /*0f60*/  LEA.HI.X R3, R3, c[0x0][0x17c], R4, 0x2, P5 ;  /* 0x00005f0003037a11 */ /* 0x000fe400028f1404 */
[----:B------:R-:W-:-:S04]  /*0f70*/  IADD3 R12, P5, R32, c[0x0][0x170], RZ ;  /* 0x00005c00200c7a10 */ /* 0x000fc80007fbe0ff */
[----:B------:R-:W-:Y:S01]  /*0f80*/  IADD3.X R13, R33, c[0x0][0x174], RZ, P5, !PT ;  /* 0x00005d00210d7a10 */ /* 0x000fe20002ffe4ff */
[----:B0-----:R0:W-:Y:S05]  /*0f90*/  @P4 STG.E [R2.64], R53 ;  /* 0x0000003502004986 */ /* 0x0011ea000c101906 */
[----:B------:R-:W2:Y:S01]  /*0fa0*/  LDG.E.128 R12, [R12.64] ;  /* 0x000000060c0c7981 */ /* 0x000ea2000c1e1d00 */
[-C--:B------:R-:W-:Y:S01]  /*0fb0*/  FMUL R0, R24, R43.reuse ;  /* 0x0000002b18007220 */ /* 0x080fe20000400000 */
[-C--:B------:R-:W-:Y:S01]  /*0fc0*/  FMUL R25, R25, R43.reuse ;  /* 0x0000002b19197220 */ /* 0x080fe20000400000 */
[-C--:B------:R-:W-:Y:S01]  /*0fd0*/  FMUL R49, R49, R43.reuse ;  /* 0x0000002b31317220 */ /* 0x080fe20000400000 */
[-C--:B------:R-:W-:Y:S01]  /*0fe0*/  FMUL R26, R26, R43.reuse ;  /* 0x0000002b1a1a7220 */ /* 0x080fe20000400000 */
[-C--:B------:R-:W-:Y:S01]  /*0ff0*/  FMUL R23, R23, R43.reuse ;  /* 0x0000002b17177220 */ /* 0x080fe20000400000 */
[-C--:B------:R-:W-:Y:S01]  /*1000*/  FMUL R46, R46, R43.reuse ;  /* 0x0000002b2e2e7220 */ /* 0x080fe20000400000 */
[-C--:B------:R-:W-:Y:S01]  /*1010*/  FMUL R47, R47, R43.reuse ;  /* 0x0000002b2f2f7220 */ /* 0x080fe20000400000 */
[----:B------:R-:W-:Y:S01]  /*1020*/  FMUL R27, R27, R43 ;  /* 0x0000002b1b1b7220 */ /* 0x000fe20000400000 */
[----:B--2---:R-:W-:-:S02]  /*1030*/  HADD2.F32 R33, -RZ, R12.H0_H0 ;  /* 0x2000000cff217230 */ /* 0x004fc40000004100 */
[----:B0-----:R-:W-:Y:S02]  /*1040*/  HADD2.F32 R2, -RZ, R13.H1_H1 ;  /* 0x3000000dff027230 */ /* 0x001fe40000004100 */
[--C-:B------:R-:W-:Y:S01]  /*1050*/  HADD2.F32 R4, -RZ, R14.reuse.H1_H1 ;  /* 0x3000000eff047230 */ /* 0x100fe20000004100 */
[C---:B------:R-:W-:Y:S01]  /*1060*/  FMUL R48, R33.reuse, R48 ;  /* 0x0000003021307220 */ /* 0x040fe20000400000 */
[----:B------:R-:W-:Y:S01]  /*1070*/  HADD2.F32 R24, -RZ, R14.H0_H0 ;  /* 0x2000000eff187230 */ /* 0x000fe20000004100 */
[C---:B------:R-:W-:Y:S01]  /*1080*/  FMUL R37, R2.reuse, R37 ;  /* 0x0000002502257220 */ /* 0x040fe20000400000 */
[----:B------:R-:W-:Y:S01]  /*1090*/  HADD2.F32 R3, -RZ, R12.H1_H1 ;  /* 0x3000000cff037230 */ /* 0x000fe20000004100 */
[----:B------:R-:W-:Y:S01]  /*10a0*/  FMUL R12, R33, R30 ;  /* 0x0000001e210c7220 */ /* 0x000fe20000400000 */
[----:B------:R-:W-:Y:S01]  /*10b0*/  HADD2.F32 R14, -RZ, R15.H1_H1 ;  /* 0x3000000fff0e7230 */ /* 0x000fe20000004100 */
[C---:B------:R-:W-:Y:S01]  /*10c0*/  FMUL R30, R2.reuse, R31 ;  /* 0x0000001f021e7220 */ /* 0x040fe20000400000 */
[----:B------:R-:W-:Y:S01]  /*10d0*/  HADD2.F32 R45, -RZ, R13.H0_H0 ;  /* 0x2000000dff2d7230 */ /* 0x000fe20000004100 */
[C---:B------:R-:W-:Y:S01]  /*10e0*/  FMUL R41, R2.reuse, R41 ;  /* 0x0000002902297220 */ /* 0x040fe20000400000 */
[----:B------:R-:W-:Y:S01]  /*10f0*/  HADD2.F32 R15, -RZ, R15.H0_H0 ;  /* 0x2000000fff0f7230 */ /* 0x000fe20000004100 */
[----:B------:R-:W-:Y:S01]  /*1100*/  FMUL R2, R2, R25 ;  /* 0x0000001902027220 */ /* 0x000fe20000400000 */
[C---:B------:R-:W-:Y:S01]  /*1110*/  FMUL R31, R24.reuse, R17 ;  /* 0x00000011181f7220 */ /* 0x040fe20000400000 */
[C---:B------:R-:W-:Y:S01]  /*1120*/  FMUL R52, R24.reuse, R52 ;  /* 0x0000003418347220 */ /* 0x040fe20000400000 */
[C---:B------:R-:W-:Y:S01]  /*1130*/  FMUL R25, R24.reuse, R21 ;  /* 0x0000001518197220 */ /* 0x040fe20000400000 */
[----:B------:R-:W-:Y:S01]  /*1140*/  FMUL R49, R24, R49 ;  /* 0x0000003118317220 */ /* 0x000fe20000400000 */
        /* <DEDUP_REMOVED lines=10> */
[C---:B------:R-:W-:Y:S01]  /*11f0*/  FMUL R15, R14.reuse, R19 ;  /* 0x000000130e0f7220 */ /* 0x040fe20000400000 */
[C---:B------:R-:W-:Y:S01]  /*1200*/  FMUL R19, R14.reuse, R39 ;  /* 0x000000270e137220 */ /* 0x040fe20000400000 */
[C---:B------:R-:W-:Y:S01]  /*1210*/  FMUL R23, R14.reuse, R44 ;  /* 0x0000002c0e177220 */ /* 0x040fe20000400000 */
[----:B------:R-:W-:Y:S01]  /*1220*/  FMUL R27, R14, R27 ;  /* 0x0000001b0e1b7220 */ /* 0x000fe20000400000 */
[C---:B------:R-:W-:Y:S01]  /*1230*/  FMUL R20, R33.reuse, R20 ;  /* 0x0000001421147220 */ /* 0x040fe20000400000 */
[----:B------:R-:W-:Y:S01]  /*1240*/  FMUL R0, R33, R0 ;  /* 0x0000000021007220 */ /* 0x000fe20000400000 */
[C---:B------:R-:W-:Y:S01]  /*1250*/  FMUL R29, R3.reuse, R29 ;  /* 0x0000001d031d7220 */ /* 0x040fe20000400000 */
[----:B------:R-:W-:Y:S01]  /*1260*/  F2FP.PACK_AB R14, R24, R31 ;  /* 0x0000001f180e723e */ /* 0x000fe200000000ff */
[----:B------:R-:W-:Y:S01]  /*1270*/  FMUL R33, R3, R50 ;  /* 0x0000003203217220 */ /* 0x000fe20000400000 */
[C---:B------:R-:W-:Y:S01]  /*1280*/  FMUL R36, R45.reuse, R36 ;  /* 0x000000242d247220 */ /* 0x040fe20000400000 */
[----:B------:R-:W-:Y:S01]  /*1290*/  F2FP.PACK_AB R13, R30, R13 ;  /* 0x0000000d1e0d723e */ /* 0x000fe200000000ff */
[----:B------:R-:W-:Y:S01]  /*12a0*/  FMUL R40, R45, R40 ;  /* 0x000000282d287220 */ /* 0x000fe20000400000 */
[----:B------:R-:W-:Y:S01]  /*12b0*/  IADD3 R24, P4, R5, c[0x0][0x168], RZ ;  /* 0x00005a0005187a10 */ /* 0x000fe20007f9e0ff */
[----:B------:R-:W-:Y:S01]  /*12c0*/  FMUL R3, R3, R46 ;  /* 0x0000002e03037220 */ /* 0x000fe20000400000 */
[----:B------:R-:W-:Y:S01]  /*12d0*/  F2FP.PACK_AB R15, R15, R32 ;  /* 0x000000200f0f723e */ /* 0x000fe200000000ff */
[----:B------:R-:W-:Y:S01]  /*12e0*/  FMUL R47, R45, R47 ;  /* 0x0000002f2d2f7220 */ /* 0x000fe20000400000 */
[----:B------:R-:W-:-:S02]  /*12f0*/  IADD3 R30, P5, R7, c[0x0][0x168], RZ ;  /* 0x00005a00071e7a10 */ /* 0x000fc40007fbe0ff */
[----:B------:R-:W-:Y:S02]  /*1300*/  IADD3 R32, P6, R9, c[0x0][0x168], RZ ;  /* 0x00005a0009207a10 */ /* 0x000fe40007fde0ff */
[----:B------:R-:W-:Y:S02]  /*1310*/  F2FP.PACK_AB R22, R42, R25 ;  /* 0x000000192a16723e */ /* 0x000fe400000000ff */
[----:B------:R-:W-:Y:S02]  /*1320*/  F2FP.PACK_AB R12, R29, R12 ;  /* 0x0000000c1d0c723e */ /* 0x000fe400000000ff */
[----:B------:R-:W-:Y:S02]  /*1330*/  IADD3.X R25, R6, c[0x0][0x16c], RZ, P4, !PT ;  /* 0x00005b0006197a10 */ /* 0x000fe400027fe4ff */
[----:B------:R-:W-:Y:S02]  /*1340*/  F2FP.PACK_AB R16, R43, R48 ;  /* 0x000000302b10723e */ /* 0x000fe400000000ff */
[----:B------:R-:W-:Y:S01]  /*1350*/  F2FP.PACK_AB R20, R33, R20 ;  /* 0x000000142114723e */ /* 0x000fe200000000ff */
[----:B------:R0:W-:Y:S01]  /*1360*/  @P3 STG.E.128 [R24.64], R12 ;  /* 0x0000000c18003986 */ /* 0x0001e2000c101d06 */
[----:B------:R-:W-:-:S02]  /*1370*/  F2FP.PACK_AB R17, R37, R36 ;  /* 0x000000242511723e */ /* 0x000fc400000000ff */
[----:B------:R-:W-:Y:S02]  /*1380*/  F2FP.PACK_AB R18, R51, R52 ;  /* 0x000000343312723e */ /* 0x000fe400000000ff */
[----:B------:R-:W-:Y:S02]  /*1390*/  F2FP.PACK_AB R19, R19, R38 ;  /* 0x000000261313723e */ /* 0x000fe400000000ff */
[----:B------:R-:W-:Y:S02]  /*13a0*/  IADD3.X R31, R8, c[0x0][0x16c], RZ, P5, !PT ;  /* 0x00005b00081f7a10 */ /* 0x000fe40002ffe4ff */
[----:B------:R-:W-:Y:S02]  /*13b0*/  F2FP.PACK_AB R21, R41, R40 ;  /* 0x000000282915723e */ /* 0x000fe400000000ff */
[----:B------:R-:W-:Y:S01]  /*13c0*/  F2FP.PACK_AB R23, R23, R4 ;  /* 0x000000041717723e */ /* 0x000fe200000000ff */
[----:B------:R0:W-:Y:S01]  /*13d0*/  @P2 STG.E.128 [R30.64], R16 ;  /* 0x000000101e002986 */ /* 0x0001e2000c101d06 */
[----:B------:R-:W-:-:S02]  /*13e0*/  IADD3.X R33, R10, c[0x0][0x16c], RZ, P6, !PT ;  /* 0x00005b000a217a10 */ /* 0x000fc400037fe4ff */
[----:B------:R-:W-:Y:S02]  /*13f0*/  F2FP.PACK_AB R8, R3, R0 ;  /* 0x000000000308723e */ /* 0x000fe400000000ff */
[----:B------:R-:W-:Y:S01]  /*1400*/  F2FP.PACK_AB R9, R2, R47 ;  /* 0x0000002f0209723e */ /* 0x000fe200000000ff */
[----:B------:R0:W-:Y:S01]  /*1410*/  @P1 STG.E.128 [R32.64], R20 ;  /* 0x0000001420001986 */ /* 0x0001e2000c101d06 */
[----:B------:R-:W-:Y:S02]  /*1420*/  IADD3 R4, P1, R11, c[0x0][0x168], RZ ;  /* 0x00005a000b047a10 */ /* 0x000fe40007f3e0ff */
[----:B------:R-:W-:Y:S02]  /*1430*/  F2FP.PACK_AB R10, R26, R49 ;  /* 0x000000311a0a723e */ /* 0x000fe400000000ff */
[----:B------:R-:W-:Y:S02]  /*1440*/  F2FP.PACK_AB R11, R27, R34 ;  /* 0x000000221b0b723e */ /* 0x000fe400000000ff */
[----:B------:R-:W-:Y:S01]  /*1450*/  IADD3.X R5, R28, c[0x0][0x16c], RZ, P1, !PT ;  /* 0x00005b001c057a10 */ /* 0x000fe20000ffe4ff */
[----:B------:R-:W-:Y:S06]  /*1460*/  @!P0 EXIT ;  /* 0x000000000000894d */ /* 0x000fec0003800000 */
[----:B------:R-:W-:Y:S01]  /*1470*/  STG.E.128 [R4.64], R8 ;  /* 0x0000000804007986 */ /* 0x000fe2000c101d06 */
[----:B------:R-:W-:Y:S05]  /*1480*/  EXIT ;  /* 0x000000000000794d */ /* 0x000fea0003800000 */
.L_x_0:
[----:B------:R-:W-:-:S00]  /*1490*/  BRA `(.L_x_0) ;  /* 0xfffffff000007947 */ /* 0x000fc0000383ffff */
[----:B------:R-:W-:-:S00]  /*14a0*/  NOP ;  /* 0x0000000000007918 */ /* 0x000fc00000000000 */
        /* <DEDUP_REMOVED lines=13> */
.L_x_1:


//--------------------- .nv.global.init           --------------------------
	.section	.nv.global.init,"aw",@progbits
.nv.global.init:
	.type		_$_str,@object
	.size		_$_str,(_$_str_$_2 - _$_str)
_$_str:
        /*0000*/ 	.byte	0x5f, 0x5f, 0x43, 0x55, 0x44, 0x41, 0x5f, 0x46, 0x54, 0x5a, 0x00
	.type		_$_str_$_2,@object
	.size		_$_str_$_2,(.L_1 - _$_str_$_2)
_$_str_$_2:
        /*000b*/ 	.byte	0x5f, 0x5f, 0x43, 0x55, 0x44, 0x41, 0x5f, 0x50, 0x52, 0x45, 0x43, 0x5f, 0x53, 0x51, 0x52, 0x54
        /*001b*/ 	.byte	0x00
.L_1:


//--------------------- .nv.shared.layer_norm_fwd_kernel --------------------------
	.section	.nv.shared.layer_norm_fwd_kernel,"aw",@nobits
	.align	16
